//
// Generated by NVIDIA NVVM Compiler
//
// Compiler Build ID: CL-36424714
// Cuda compilation tools, release 13.0, V13.0.88
// Based on NVVM 20.0.0
//

.version 9.0
.target sm_100
.address_size 64

	// .globl	default_function_kernel

.visible .entry default_function_kernel(
	.param .u64 .ptr .align 1 default_function_kernel_param_0,
	.param .u64 .ptr .align 1 default_function_kernel_param_1
)
.maxntid 32
{
	.reg .pred 	%p<6>;
	.reg .b32 	%r<44>;
	.reg .b32 	%f<8>;
	.reg .b64 	%rd<9>;

	ld.param.u64 	%rd3, [default_function_kernel_param_0];
	ld.param.u64 	%rd4, [default_function_kernel_param_1];
	cvta.to.global.u64 	%rd1, %rd4;
	cvta.to.global.u64 	%rd5, %rd3;
	mov.u32 	%r13, %ctaid.x;
	shl.b32 	%r14, %r13, 5;
	mov.u32 	%r15, %tid.x;
	or.b32  	%r16, %r14, %r15;
	mul.wide.u32 	%rd6, %r16, 4;
	add.s64 	%rd2, %rd5, %rd6;
	mov.b32 	%r17, -8388611;
	st.global.u32 	[%rd2], %r17;
	and.b32  	%r18, %r15, 8;
	setp.eq.s32 	%p1, %r18, 0;
	and.b32  	%r19, %r13, 1;
	setp.eq.b32 	%p2, %r19, 1;
	selp.b32 	%r20, 6, 0, %p2;
	shr.u32 	%r21, %r15, 3;
	mad.lo.s32 	%r22, %r21, 3, 3;
	shr.u32 	%r23, %r22, 1;
	selp.b32 	%r24, 7, 1, %p2;
	mul.lo.s32 	%r25, %r21, 12;
	shr.u32 	%r1, %r25, 3;
	selp.b32 	%r26, -6, 0, %p2;
	sub.s32 	%r27, %r26, %r1;
	neg.s32 	%r28, %r15;
	and.b32  	%r29, %r28, 7;
	setp.ne.s32 	%p3, %r29, 1;
	and.b32  	%r30, %r15, 7;
	mul.lo.s32 	%r31, %r30, 7;
	add.s32 	%r32, %r31, 7;
	shr.u32 	%r33, %r32, 3;
	shr.u32 	%r34, %r31, 3;
	mad.lo.s32 	%r2, %r13, 42, %r34;
	selp.b32 	%r35, %r24, %r20, %p1;
	add.s32 	%r36, %r35, %r23;
	add.s32 	%r3, %r27, %r36;
	selp.u32 	%r37, 1, 0, %p3;
	add.s32 	%r38, %r33, %r37;
	sub.s32 	%r4, %r38, %r34;
	mov.b32 	%r41, 0;
	mov.f32 	%f7, 0fFF7FFFFD;
$L__BB0_1:
	setp.ge.s32 	%p4, %r41, %r3;
	@%p4 bra 	$L__BB0_6;
	add.s32 	%r40, %r41, %r1;
	mad.lo.s32 	%r42, %r40, 7, %r2;
	mov.b32 	%r43, 0;
$L__BB0_3:
	setp.ge.s32 	%p5, %r43, %r4;
	@%p5 bra 	$L__BB0_5;
	mul.wide.u32 	%rd7, %r42, 4;
	add.s64 	%rd8, %rd1, %rd7;
	ld.global.nc.f32 	%f5, [%rd8];
	max.f32 	%f7, %f7, %f5;
	st.global.f32 	[%rd2], %f7;
	add.s32 	%r43, %r43, 1;
	add.s32 	%r42, %r42, 1;
	bra.uni 	$L__BB0_3;
$L__BB0_5:
	add.s32 	%r41, %r41, 1;
	bra.uni 	$L__BB0_1;
$L__BB0_6:
	ret;

}


// ===== COMPILED SASS (sm_100) =====

	.target	sm_100

	.elftype	@"ET_EXEC"


//--------------------- .note.nv.tkinfo           --------------------------
	.section	.note.nv.tkinfo,"",@"SHT_NOTE"
	.sectionflags	@"SHF_NOTE_NV_TKINFO"
	.tkinfo
        /*0018*/ 	.word	0x00000002
        /*0030*/ 	.string	""
        /*0030*/ 	.string	"ptxas"
        /*0030*/ 	.string	"Cuda compilation tools, release 13.0, V13.0.88"
        /*0030*/ 	.string	"Build cuda_13.0.r13.0/compiler.36424714_0"
        /*0030*/ 	.string	"-arch sm_100 -m 64 "



//--------------------- .note.nv.cuinfo           --------------------------
	.section	.note.nv.cuinfo,"",@"SHT_NOTE"
	.sectionflags	@"SHF_NOTE_NV_CUINFO"
        /*0018*/ 	.short	0x0002
        /*001a*/ 	.short	0x0064
        /*001c*/ 	.short	0x0082
	.zero		2


//--------------------- .nv.info                  --------------------------
	.section	.nv.info,"",@"SHT_CUDA_INFO"
	.align	4


	//----- nvinfo : EIATTR_REGCOUNT
	.align		4
        /*0000*/ 	.byte	0x04, 0x2f
        /*0002*/ 	.short	(.L_1 - .L_0)
	.align		4
.L_0:
        /*0004*/ 	.word	index@(default_function_kernel)
        /*0008*/ 	.word	0x00000012


	//----- nvinfo : EIATTR_FRAME_SIZE
	.align		4
.L_1:
        /*000c*/ 	.byte	0x04, 0x11
        /*000e*/ 	.short	(.L_3 - .L_2)
	.align		4
.L_2:
        /*0010*/ 	.word	index@(default_function_kernel)
        /*0014*/ 	.word	0x00000000


	//----- nvinfo : EIATTR_MIN_STACK_SIZE
	.align		4
.L_3:
        /*0018*/ 	.byte	0x04, 0x12
        /*001a*/ 	.short	(.L_5 - .L_4)
	.align		4
.L_4:
        /*001c*/ 	.word	index@(default_function_kernel)
        /*0020*/ 	.word	0x00000000
.L_5:


//--------------------- .nv.compat                --------------------------
	.section	.nv.compat,"",@"SHT_CUDA_COMPAT_INFO"
	.align	4
        /*0000*/ 	.byte	0x02, 0x09, 0x00, 0x00, 0x02, 0x02, 0x01, 0x00, 0x02, 0x05, 0x05, 0x00, 0x03, 0x07, 0x01, 0x01
        /*0010*/ 	.byte	0x02, 0x03, 0x00, 0x00, 0x02, 0x06, 0x01, 0x00, 0x04, 0x0b, 0x08, 0x00, 0x09, 0x00, 0x00, 0x00
        /*0020*/ 	.byte	0x00, 0x00, 0x00, 0x00


//--------------------- .nv.info.default_function_kernel --------------------------
	.section	.nv.info.default_function_kernel,"",@"SHT_CUDA_INFO"
	.sectionflags	@""
	.align	4


	//----- nvinfo : EIATTR_CUDA_API_VERSION
	.align		4
        /*0000*/ 	.byte	0x04, 0x37
        /*0002*/ 	.short	(.L_7 - .L_6)
.L_6:
        /*0004*/ 	.word	0x00000082


	//----- nvinfo : EIATTR_KPARAM_INFO
	.align		4
.L_7:
        /*0008*/ 	.byte	0x04, 0x17
        /*000a*/ 	.short	(.L_9 - .L_8)
.L_8:
        /*000c*/ 	.word	0x00000000
        /*0010*/ 	.short	0x0001
        /*0012*/ 	.short	0x0008
        /*0014*/ 	.byte	0x00, 0xf5, 0x21, 0x00


	//----- nvinfo : EIATTR_KPARAM_INFO
	.align		4
.L_9:
        /*0018*/ 	.byte	0x04, 0x17
        /*001a*/ 	.short	(.L_11 - .L_10)
.L_10:
        /*001c*/ 	.word	0x00000000
        /*0020*/ 	.short	0x0000
        /*0022*/ 	.short	0x0000
        /*0024*/ 	.byte	0x00, 0xf5, 0x21, 0x00


	//----- nvinfo : EIATTR_SPARSE_MMA_MASK
	.align		4
.L_11:
        /*0028*/ 	.byte	0x03, 0x50
        /*002a*/ 	.short	0x0000


	//----- nvinfo : EIATTR_MAXREG_COUNT
	.align		4
        /*002c*/ 	.byte	0x03, 0x1b
        /*002e*/ 	.short	0x00ff


	//----- nvinfo : EIATTR_MERCURY_ISA_VERSION
	.align		4
        /*0030*/ 	.byte	0x03, 0x5f
        /*0032*/ 	.short	0x0101


	//----- nvinfo : EIATTR_VRC_CTA_INIT_COUNT
	.align		4
        /*0034*/ 	.byte	0x02, 0x4a
	.zero		1
	.zero		1


	//----- nvinfo : EIATTR_EXIT_INSTR_OFFSETS
	.align		4
        /*0038*/ 	.byte	0x04, 0x1c
        /*003a*/ 	.short	(.L_13 - .L_12)


	//   ....[0]....
.L_12:
        /*003c*/ 	.word	0x00000260


	//   ....[1]....
        /*0040*/ 	.word	0x000003d0


	//----- nvinfo : EIATTR_MAX_THREADS
	.align		4
.L_13:
        /*0044*/ 	.byte	0x04, 0x05
        /*0046*/ 	.short	(.L_15 - .L_14)
.L_14:
        /*0048*/ 	.word	0x00000020
        /*004c*/ 	.word	0x00000001
        /*0050*/ 	.word	0x00000001


	//----- nvinfo : EIATTR_CRS_STACK_SIZE
	.align		4
.L_15:
        /*0054*/ 	.byte	0x04, 0x1e
        /*0056*/ 	.short	(.L_17 - .L_16)
.L_16:
        /*0058*/ 	.word	0x00000000


	//----- nvinfo : EIATTR_CBANK_PARAM_SIZE
	.align		4
.L_17:
        /*005c*/ 	.byte	0x03, 0x19
        /*005e*/ 	.short	0x0010


	//----- nvinfo : EIATTR_PARAM_CBANK
	.align		4
        /*0060*/ 	.byte	0x04, 0x0a
        /*0062*/ 	.short	(.L_19 - .L_18)
	.align		4
.L_18:
        /*0064*/ 	.word	index@(.nv.constant0.default_function_kernel)
        /*0068*/ 	.short	0x0380
        /*006a*/ 	.short	0x0010


	//----- nvinfo : EIATTR_SW_WAR
	.align		4
.L_19:
        /*006c*/ 	.byte	0x04, 0x36
        /*006e*/ 	.short	(.L_21 - .L_20)
.L_20:
        /*0070*/ 	.word	0x00000008
.L_21:


//--------------------- .nv.callgraph             --------------------------
	.section	.nv.callgraph,"",@"SHT_CUDA_CALLGRAPH"
	.align	4
	.sectionentsize	8
	.align		4
        /*0000*/ 	.word	0x00000000
	.align		4
        /*0004*/ 	.word	0xffffffff
	.align		4
        /*0008*/ 	.word	0x00000000
	.align		4
        /*000c*/ 	.word	0xfffffffe
	.align		4
        /*0010*/ 	.word	0x00000000
	.align		4
        /*0014*/ 	.word	0xfffffffd
	.align		4
        /*0018*/ 	.word	0x00000000
	.align		4
        /*001c*/ 	.word	0xfffffffc


//--------------------- .text.default_function_kernel --------------------------
	.section	.text.default_function_kernel,"ax",@progbits
	.align	128
        .global         default_function_kernel
        .type           default_function_kernel,@function
        .size           default_function_kernel,(.L_x_5 - default_function_kernel)
        .other          default_function_kernel,@"STO_CUDA_ENTRY STV_DEFAULT"
default_function_kernel:
.text.default_function_kernel:
[----:B------:R-:W-:Y:S01]  /*0000*/  LDC R1, c[0x0][0x37c] ;  /* 0x0000df00ff017b82 */ /* 0x000fe20000000800 */
[----:B------:R-:W0:Y:S01]  /*0010*/  S2R R10, SR_CTAID.X ;  /* 0x00000000000a7919 */ /* 0x000e220000002500 */
[----:B------:R-:W-:-:S06]  /*0020*/  IMAD.MOV.U32 R5, RZ, RZ, 0x3 ;  /* 0x00000003ff057424 */ /* 0x000fcc00078e00ff */
[----:B------:R-:W1:Y:S01]  /*0030*/  LDC.64 R2, c[0x0][0x380] ;  /* 0x0000e000ff027b82 */ /* 0x000e620000000a00 */
[----:B------:R-:W-:Y:S01]  /*0040*/  IMAD.MOV.U32 R7, RZ, RZ, 0x7 ;  /* 0x00000007ff077424 */ /* 0x000fe200078e00ff */
[----:B------:R-:W2:Y:S01]  /*0050*/  S2R R11, SR_TID.X ;  /* 0x00000000000b7919 */ /* 0x000ea20000002100 */
[----:B------:R-:W3:Y:S01]  /*0060*/  LDCU.64 UR4, c[0x0][0x358] ;  /* 0x00006b00ff0477ac */ /* 0x000ee20008000a00 */
[----:B0-----:R-:W-:Y:S02]  /*0070*/  LOP3.LUT R0, R10, 0x1, RZ, 0xc0, !PT ;  /* 0x000000010a007812 */ /* 0x001fe400078ec0ff */
[----:B--2---:R-:W-:Y:S01]  /*0080*/  LOP3.LUT P1, RZ, R11, 0x8, RZ, 0xc0, !PT ;  /* 0x000000080bff7812 */ /* 0x004fe2000782c0ff */
[--C-:B------:R-:W-:Y:S01]  /*0090*/  IMAD.MOV R6, RZ, RZ, -R11.reuse ;  /* 0x000000ffff067224 */ /* 0x100fe200078e0a0b */
[----:B------:R-:W-:Y:S02]  /*00a0*/  ISETP.NE.U32.AND P0, PT, R0, 0x1, PT ;  /* 0x000000010000780c */ /* 0x000fe40003f05070 */
[----:B------:R-:W-:-:S02]  /*00b0*/  SHF.R.U32.HI R0, RZ, 0x3, R11 ;  /* 0x00000003ff007819 */ /* 0x000fc4000001160b */
[----:B------:R-:W-:Y:S02]  /*00c0*/  SEL R9, RZ, 0x6, P0 ;  /* 0x00000006ff097807 */ /* 0x000fe40000000000 */
[----:B------:R-:W-:Y:S01]  /*00d0*/  LOP3.LUT R6, R6, 0x7, RZ, 0xc0, !PT ;  /* 0x0000000706067812 */ /* 0x000fe200078ec0ff */
[C---:B------:R-:W-:Y:S02]  /*00e0*/  IMAD R4, R0.reuse, R5, 0x3 ;  /* 0x0000000300047424 */ /* 0x040fe400078e0205 */
[----:B------:R-:W-:Y:S02]  /*00f0*/  IMAD R5, R0, 0xc, RZ ;  /* 0x0000000c00057824 */ /* 0x000fe400078e02ff */
[----:B------:R-:W-:Y:S01]  /*0100*/  IMAD.SHL.U32 R0, R10, 0x20, RZ ;  /* 0x000000200a007824 */ /* 0x000fe200078e00ff */
[----:B------:R-:W-:Y:S02]  /*0110*/  @!P1 SEL R9, R7, 0x1, !P0 ;  /* 0x0000000107099807 */ /* 0x000fe40004000000 */
[----:B------:R-:W-:-:S02]  /*0120*/  SHF.R.U32.HI R8, RZ, 0x3, R5 ;  /* 0x00000003ff087819 */ /* 0x000fc40000011605 */
[----:B------:R-:W-:Y:S02]  /*0130*/  LOP3.LUT R5, R0, R11, RZ, 0xfc, !PT ;  /* 0x0000000b00057212 */ /* 0x000fe400078efcff */
[----:B------:R-:W-:Y:S02]  /*0140*/  LEA.HI R9, R4, R9, RZ, 0x1f ;  /* 0x0000000904097211 */ /* 0x000fe400078ff8ff */
[----:B------:R-:W-:Y:S01]  /*0150*/  IADD3 R0, PT, PT, -R8, -0x6, RZ ;  /* 0xfffffffa08007810 */ /* 0x000fe20007ffe1ff */
[----:B------:R-:W-:Y:S01]  /*0160*/  @P0 IMAD.MOV R0, RZ, RZ, -R8 ;  /* 0x000000ffff000224 */ /* 0x000fe200078e0a08 */
[----:B------:R-:W-:Y:S01]  /*0170*/  LOP3.LUT R7, R11, 0x7, RZ, 0xc0, !PT ;  /* 0x000000070b077812 */ /* 0x000fe200078ec0ff */
[----:B-1----:R-:W-:Y:S01]  /*0180*/  IMAD.WIDE.U32 R2, R5, 0x4, R2 ;  /* 0x0000000405027825 */ /* 0x002fe200078e0002 */
[----:B------:R-:W-:-:S03]  /*0190*/  ISETP.NE.AND P1, PT, R6, 0x1, PT ;  /* 0x000000010600780c */ /* 0x000fc60003f25270 */
[----:B------:R-:W-:Y:S02]  /*01a0*/  IMAD.IADD R12, R9, 0x1, R0 ;  /* 0x00000001090c7824 */ /* 0x000fe400078e0200 */
[----:B------:R-:W-:Y:S02]  /*01b0*/  IMAD R7, R7, 0x7, RZ ;  /* 0x0000000707077824 */ /* 0x000fe400078e02ff */
[----:B------:R-:W-:Y:S01]  /*01c0*/  IMAD.MOV.U32 R5, RZ, RZ, -0x800003 ;  /* 0xff7ffffdff057424 */ /* 0x000fe200078e00ff */
[----:B------:R-:W-:Y:S02]  /*01d0*/  ISETP.GT.AND P0, PT, R12, RZ, PT ;  /* 0x000000ff0c00720c */ /* 0x000fe40003f04270 */
[----:B------:R-:W-:Y:S02]  /*01e0*/  IADD3 R4, PT, PT, R7, 0x7, RZ ;  /* 0x0000000707047810 */ /* 0x000fe40007ffe0ff */
[----:B------:R-:W-:Y:S01]  /*01f0*/  SHF.R.U32.HI R7, RZ, 0x3, R7 ;  /* 0x00000003ff077819 */ /* 0x000fe20000011607 */
[----:B---3--:R0:W-:Y:S01]  /*0200*/  STG.E desc[UR4][R2.64], R5 ;  /* 0x0000000502007986 */ /* 0x0081e2000c101904 */
[----:B------:R-:W-:-:S02]  /*0210*/  SHF.R.U32.HI R0, RZ, 0x3, R4 ;  /* 0x00000003ff007819 */ /* 0x000fc40000011604 */
[----:B------:R-:W-:-:S03]  /*0220*/  LEA.HI R4, R4, 0x1, RZ, 0x1d ;  /* 0x0000000104047811 */ /* 0x000fc600078fe8ff */
[----:B------:R-:W-:Y:S02]  /*0230*/  @!P1 IMAD.MOV R4, RZ, RZ, R0 ;  /* 0x000000ffff049224 */ /* 0x000fe400078e0200 */
[--C-:B------:R-:W-:Y:S02]  /*0240*/  IMAD R0, R10, 0x2a, R7.reuse ;  /* 0x0000002a0a007824 */ /* 0x100fe400078e0207 */
[----:B------:R-:W-:Y:S01]  /*0250*/  IMAD.IADD R15, R4, 0x1, -R7 ;  /* 0x00000001040f7824 */ /* 0x000fe200078e0a07 */
[----:B------:R-:W-:Y:S06]  /*0260*/  @!P0 EXIT ;  /* 0x000000000000894d */ /* 0x000fec0003800000 */
[----:B------:R-:W-:Y:S01]  /*0270*/  IMAD.MOV.U32 R9, RZ, RZ, RZ ;  /* 0x000000ffff097224 */ /* 0x000fe200078e00ff */
[----:B------:R-:W-:-:S07]  /*0280*/  MOV R11, 0xff7ffffd ;  /* 0xff7ffffd000b7802 */ /* 0x000fce0000000f00 */
.L_x_3:
[----:B------:R-:W-:Y:S01]  /*0290*/  ISETP.GT.AND P1, PT, R15, RZ, PT ;  /* 0x000000ff0f00720c */ /* 0x000fe20003f24270 */
[----:B0-----:R-:W-:Y:S01]  /*02a0*/  IMAD.MOV.U32 R5, RZ, RZ, R9 ;  /* 0x000000ffff057224 */ /* 0x001fe200078e0009 */
[----:B------:R-:W-:Y:S01]  /*02b0*/  BSSY.RECONVERGENT B0, `(.L_x_0) ;  /* 0x0000010000007945 */ /* 0x000fe20003800200 */
[----:B------:R-:W-:-:S05]  /*02c0*/  VIADD R9, R9, 0x1 ;  /* 0x0000000109097836 */ /* 0x000fca0000000000 */
[----:B------:R-:W-:-:S05]  /*02d0*/  ISETP.GE.AND P0, PT, R9, R12, PT ;  /* 0x0000000c0900720c */ /* 0x000fca0003f06270 */
[----:B-1----:R-:W-:Y:S08]  /*02e0*/  @!P1 BRA `(.L_x_1) ;  /* 0x0000000000309947 */ /* 0x002ff00003800000 */
[----:B------:R-:W0:Y:S01]  /*02f0*/  LDC.64 R6, c[0x0][0x388] ;  /* 0x0000e200ff067b82 */ /* 0x000e220000000a00 */
[----:B------:R-:W-:Y:S02]  /*0300*/  IMAD.IADD R5, R8, 0x1, R5 ;  /* 0x0000000108057824 */ /* 0x000fe400078e0205 */
[----:B------:R-:W-:Y:S02]  /*0310*/  HFMA2 R10, -RZ, RZ, 0, 0 ;  /* 0x00000000ff0a7431 */ /* 0x000fe400000001ff */
[----:B------:R-:W-:-:S07]  /*0320*/  IMAD R13, R5, 0x7, R0 ;  /* 0x00000007050d7824 */ /* 0x000fce00078e0200 */
.L_x_2:
[----:B0-----:R-:W-:-:S06]  /*0330*/  IMAD.WIDE.U32 R4, R13, 0x4, R6 ;  /* 0x000000040d047825 */ /* 0x001fcc00078e0006 */
[----:B------:R-:W2:Y:S01]  /*0340*/  LDG.E.CONSTANT R4, desc[UR4][R4.64] ;  /* 0x0000000404047981 */ /* 0x000ea2000c1e9900 */
[----:B------:R-:W-:Y:S02]  /*0350*/  VIADD R10, R10, 0x1 ;  /* 0x000000010a0a7836 */ /* 0x000fe40000000000 */
[----:B------:R-:W-:-:S03]  /*0360*/  VIADD R13, R13, 0x1 ;  /* 0x000000010d0d7836 */ /* 0x000fc60000000000 */
[----:B------:R-:W-:Y:S02]  /*0370*/  ISETP.GE.AND P1, PT, R10, R15, PT ;  /* 0x0000000f0a00720c */ /* 0x000fe40003f26270 */
[----:B-12---:R-:W-:-:S05]  /*0380*/  FMNMX R11, R4, R11, !PT ;  /* 0x0000000b040b7209 */ /* 0x006fca0007800000 */
[----:B------:R1:W-:Y:S06]  /*0390*/  STG.E desc[UR4][R2.64], R11 ;  /* 0x0000000b02007986 */ /* 0x0003ec000c101904 */
[----:B------:R-:W-:Y:S05]  /*03a0*/  @!P1 BRA `(.L_x_2) ;  /* 0xfffffffc00e09947 */ /* 0x000fea000383ffff */
.L_x_1:
[----:B------:R-:W-:Y:S05]  /*03b0*/  BSYNC.RECONVERGENT B0 ;  /* 0x0000000000007941 */ /* 0x000fea0003800200 */
.L_x_0:
[----:B------:R-:W-:Y:S05]  /*03c0*/  @!P0 BRA `(.L_x_3) ;  /* 0xfffffffc00b08947 */ /* 0x000fea000383ffff */
[----:B------:R-:W-:Y:S05]  /*03d0*/  EXIT ;  /* 0x000000000000794d */ /* 0x000fea0003800000 */
.L_x_4:
[----:B------:R-:W-:-:S00]  /*03e0*/  BRA `(.L_x_4) ;  /* 0xfffffffc00fc7947 */ /* 0x000fc0000383ffff */
[----:B------:R-:W-:-:S00]  /*03f0*/  NOP ;  /* 0x0000000000007918 */ /* 0x000fc00000000000 */
        /* <DEDUP_REMOVED lines=8> */
.L_x_5:


//--------------------- .nv.shared.reserved.0     --------------------------
	.section	.nv.shared.reserved.0,"aw",@nobits
	.weak		__nv_reservedSMEM_offset_0_alias
	.size		__nv_reservedSMEM_offset_0_alias, 0, 64
	.other		__nv_reservedSMEM_offset_0_alias,@"STO_CUDA_RESERVED_SHARED STV_DEFAULT"
__nv_reservedSMEM_offset_0_alias:
	.zero		0
	.zero		64


//--------------------- .nv.constant0.default_function_kernel --------------------------
	.section	.nv.constant0.default_function_kernel,"a",@progbits
	.sectionflags	@""
	.align	4
.nv.constant0.default_function_kernel:
	.zero		912


//--------------------- SYMBOLS --------------------------

	.type		.nv.reservedSmem.offset0,@object
	.size		.nv.reservedSmem.offset0,0x4
